//
// Generated by NVIDIA NVVM Compiler
//
// Compiler Build ID: CL-36424714
// Cuda compilation tools, release 13.0, V13.0.88
// Based on NVVM 20.0.0
//

.version 9.0
.target sm_100
.address_size 64

	// .globl	_Z9matrixMulPfS_S_iii
// _ZZ9matrixMulPfS_S_iiiE9tile_mat1 has been demoted
// _ZZ9matrixMulPfS_S_iiiE9tile_mat2 has been demoted

.visible .entry _Z9matrixMulPfS_S_iii(
	.param .u64 .ptr .align 1 _Z9matrixMulPfS_S_iii_param_0,
	.param .u64 .ptr .align 1 _Z9matrixMulPfS_S_iii_param_1,
	.param .u64 .ptr .align 1 _Z9matrixMulPfS_S_iii_param_2,
	.param .u32 _Z9matrixMulPfS_S_iii_param_3,
	.param .u32 _Z9matrixMulPfS_S_iii_param_4,
	.param .u32 _Z9matrixMulPfS_S_iii_param_5
)
{
	.reg .pred 	%p<12>;
	.reg .b32 	%r<43>;
	.reg .b32 	%f<111>;
	.reg .b64 	%rd<13>;
	// demoted variable
	.shared .align 4 .b8 _ZZ9matrixMulPfS_S_iiiE9tile_mat1[4096];
	// demoted variable
	.shared .align 4 .b8 _ZZ9matrixMulPfS_S_iiiE9tile_mat2[4096];
	ld.param.u64 	%rd3, [_Z9matrixMulPfS_S_iii_param_0];
	ld.param.u64 	%rd4, [_Z9matrixMulPfS_S_iii_param_1];
	ld.param.u64 	%rd5, [_Z9matrixMulPfS_S_iii_param_2];
	ld.param.u32 	%r24, [_Z9matrixMulPfS_S_iii_param_3];
	ld.param.u32 	%r25, [_Z9matrixMulPfS_S_iii_param_4];
	ld.param.u32 	%r26, [_Z9matrixMulPfS_S_iii_param_5];
	mov.u32 	%r27, %ctaid.y;
	shl.b32 	%r28, %r27, 5;
	mov.u32 	%r40, %tid.y;
	add.s32 	%r2, %r28, %r40;
	mov.u32 	%r29, %ctaid.x;
	shl.b32 	%r3, %r29, 5;
	mov.u32 	%r38, %tid.x;
	add.s32 	%r5, %r3, %r38;
	setp.lt.s32 	%p1, %r25, 1;
	mov.f32 	%f110, 0f00000000;
	@%p1 bra 	$L__BB0_7;
	add.s32 	%r30, %r25, 31;
	shr.u32 	%r31, %r30, 5;
	shl.b32 	%r32, %r40, 7;
	mov.u32 	%r33, _ZZ9matrixMulPfS_S_iiiE9tile_mat1;
	add.s32 	%r6, %r33, %r32;
	shl.b32 	%r34, %r38, 2;
	add.s32 	%r7, %r6, %r34;
	mov.u32 	%r35, _ZZ9matrixMulPfS_S_iiiE9tile_mat2;
	add.s32 	%r9, %r35, %r34;
	add.s32 	%r8, %r9, %r32;
	neg.s32 	%r42, %r31;
	mad.lo.s32 	%r36, %r40, %r26, %r38;
	add.s32 	%r41, %r36, %r3;
	shl.b32 	%r12, %r26, 5;
	mad.lo.s32 	%r39, %r25, %r2, %r38;
	cvta.to.global.u64 	%rd1, %rd3;
	cvta.to.global.u64 	%rd2, %rd4;
	mov.f32 	%f110, 0f00000000;
$L__BB0_2:
	setp.ge.s32 	%p2, %r2, %r24;
	setp.ge.u32 	%p3, %r38, %r25;
	mov.f32 	%f108, 0f00000000;
	or.pred  	%p4, %p2, %p3;
	@%p4 bra 	$L__BB0_4;
	mul.wide.u32 	%rd6, %r39, 4;
	add.s64 	%rd7, %rd1, %rd6;
	ld.global.f32 	%f108, [%rd7];
$L__BB0_4:
	setp.ge.s32 	%p5, %r5, %r26;
	st.shared.f32 	[%r7], %f108;
	setp.ge.u32 	%p6, %r40, %r25;
	mov.f32 	%f109, 0f00000000;
	or.pred  	%p7, %p5, %p6;
	@%p7 bra 	$L__BB0_6;
	mul.wide.u32 	%rd8, %r41, 4;
	add.s64 	%rd9, %rd2, %rd8;
	ld.global.f32 	%f109, [%rd9];
$L__BB0_6:
	st.shared.f32 	[%r8], %f109;
	bar.sync 	0;
	ld.shared.f32 	%f12, [%r6];
	ld.shared.f32 	%f13, [%r9];
	fma.rn.f32 	%f14, %f12, %f13, %f110;
	ld.shared.f32 	%f15, [%r6+4];
	ld.shared.f32 	%f16, [%r9+128];
	fma.rn.f32 	%f17, %f15, %f16, %f14;
	ld.shared.f32 	%f18, [%r6+8];
	ld.shared.f32 	%f19, [%r9+256];
	fma.rn.f32 	%f20, %f18, %f19, %f17;
	ld.shared.f32 	%f21, [%r6+12];
	ld.shared.f32 	%f22, [%r9+384];
	fma.rn.f32 	%f23, %f21, %f22, %f20;
	ld.shared.f32 	%f24, [%r6+16];
	ld.shared.f32 	%f25, [%r9+512];
	fma.rn.f32 	%f26, %f24, %f25, %f23;
	ld.shared.f32 	%f27, [%r6+20];
	ld.shared.f32 	%f28, [%r9+640];
	fma.rn.f32 	%f29, %f27, %f28, %f26;
	ld.shared.f32 	%f30, [%r6+24];
	ld.shared.f32 	%f31, [%r9+768];
	fma.rn.f32 	%f32, %f30, %f31, %f29;
	ld.shared.f32 	%f33, [%r6+28];
	ld.shared.f32 	%f34, [%r9+896];
	fma.rn.f32 	%f35, %f33, %f34, %f32;
	ld.shared.f32 	%f36, [%r6+32];
	ld.shared.f32 	%f37, [%r9+1024];
	fma.rn.f32 	%f38, %f36, %f37, %f35;
	ld.shared.f32 	%f39, [%r6+36];
	ld.shared.f32 	%f40, [%r9+1152];
	fma.rn.f32 	%f41, %f39, %f40, %f38;
	ld.shared.f32 	%f42, [%r6+40];
	ld.shared.f32 	%f43, [%r9+1280];
	fma.rn.f32 	%f44, %f42, %f43, %f41;
	ld.shared.f32 	%f45, [%r6+44];
	ld.shared.f32 	%f46, [%r9+1408];
	fma.rn.f32 	%f47, %f45, %f46, %f44;
	ld.shared.f32 	%f48, [%r6+48];
	ld.shared.f32 	%f49, [%r9+1536];
	fma.rn.f32 	%f50, %f48, %f49, %f47;
	ld.shared.f32 	%f51, [%r6+52];
	ld.shared.f32 	%f52, [%r9+1664];
	fma.rn.f32 	%f53, %f51, %f52, %f50;
	ld.shared.f32 	%f54, [%r6+56];
	ld.shared.f32 	%f55, [%r9+1792];
	fma.rn.f32 	%f56, %f54, %f55, %f53;
	ld.shared.f32 	%f57, [%r6+60];
	ld.shared.f32 	%f58, [%r9+1920];
	fma.rn.f32 	%f59, %f57, %f58, %f56;
	ld.shared.f32 	%f60, [%r6+64];
	ld.shared.f32 	%f61, [%r9+2048];
	fma.rn.f32 	%f62, %f60, %f61, %f59;
	ld.shared.f32 	%f63, [%r6+68];
	ld.shared.f32 	%f64, [%r9+2176];
	fma.rn.f32 	%f65, %f63, %f64, %f62;
	ld.shared.f32 	%f66, [%r6+72];
	ld.shared.f32 	%f67, [%r9+2304];
	fma.rn.f32 	%f68, %f66, %f67, %f65;
	ld.shared.f32 	%f69, [%r6+76];
	ld.shared.f32 	%f70, [%r9+2432];
	fma.rn.f32 	%f71, %f69, %f70, %f68;
	ld.shared.f32 	%f72, [%r6+80];
	ld.shared.f32 	%f73, [%r9+2560];
	fma.rn.f32 	%f74, %f72, %f73, %f71;
	ld.shared.f32 	%f75, [%r6+84];
	ld.shared.f32 	%f76, [%r9+2688];
	fma.rn.f32 	%f77, %f75, %f76, %f74;
	ld.shared.f32 	%f78, [%r6+88];
	ld.shared.f32 	%f79, [%r9+2816];
	fma.rn.f32 	%f80, %f78, %f79, %f77;
	ld.shared.f32 	%f81, [%r6+92];
	ld.shared.f32 	%f82, [%r9+2944];
	fma.rn.f32 	%f83, %f81, %f82, %f80;
	ld.shared.f32 	%f84, [%r6+96];
	ld.shared.f32 	%f85, [%r9+3072];
	fma.rn.f32 	%f86, %f84, %f85, %f83;
	ld.shared.f32 	%f87, [%r6+100];
	ld.shared.f32 	%f88, [%r9+3200];
	fma.rn.f32 	%f89, %f87, %f88, %f86;
	ld.shared.f32 	%f90, [%r6+104];
	ld.shared.f32 	%f91, [%r9+3328];
	fma.rn.f32 	%f92, %f90, %f91, %f89;
	ld.shared.f32 	%f93, [%r6+108];
	ld.shared.f32 	%f94, [%r9+3456];
	fma.rn.f32 	%f95, %f93, %f94, %f92;
	ld.shared.f32 	%f96, [%r6+112];
	ld.shared.f32 	%f97, [%r9+3584];
	fma.rn.f32 	%f98, %f96, %f97, %f95;
	ld.shared.f32 	%f99, [%r6+116];
	ld.shared.f32 	%f100, [%r9+3712];
	fma.rn.f32 	%f101, %f99, %f100, %f98;
	ld.shared.f32 	%f102, [%r6+120];
	ld.shared.f32 	%f103, [%r9+3840];
	fma.rn.f32 	%f104, %f102, %f103, %f101;
	ld.shared.f32 	%f105, [%r6+124];
	ld.shared.f32 	%f106, [%r9+3968];
	fma.rn.f32 	%f110, %f105, %f106, %f104;
	bar.sync 	0;
	add.s32 	%r42, %r42, 1;
	setp.ne.s32 	%p8, %r42, 0;
	add.s32 	%r41, %r41, %r12;
	add.s32 	%r40, %r40, 32;
	add.s32 	%r39, %r39, 32;
	add.s32 	%r38, %r38, 32;
	@%p8 bra 	$L__BB0_2;
$L__BB0_7:
	setp.ge.s32 	%p9, %r2, %r24;
	setp.ge.s32 	%p10, %r5, %r26;
	or.pred  	%p11, %p9, %p10;
	@%p11 bra 	$L__BB0_9;
	mad.lo.s32 	%r37, %r26, %r2, %r5;
	cvta.to.global.u64 	%rd10, %rd5;
	mul.wide.s32 	%rd11, %r37, 4;
	add.s64 	%rd12, %rd10, %rd11;
	st.global.f32 	[%rd12], %f110;
$L__BB0_9:
	ret;

}


// ===== COMPILED SASS (sm_100) =====

	.target	sm_100

	.elftype	@"ET_EXEC"


//--------------------- .note.nv.tkinfo           --------------------------
	.section	.note.nv.tkinfo,"",@"SHT_NOTE"
	.sectionflags	@"SHF_NOTE_NV_TKINFO"
	.tkinfo
        /*0018*/ 	.word	0x00000002
        /*0030*/ 	.string	""
        /*0030*/ 	.string	"ptxas"
        /*0030*/ 	.string	"Cuda compilation tools, release 13.0, V13.0.88"
        /*0030*/ 	.string	"Build cuda_13.0.r13.0/compiler.36424714_0"
        /*0030*/ 	.string	"-arch sm_100 -m 64 "



//--------------------- .note.nv.cuinfo           --------------------------
	.section	.note.nv.cuinfo,"",@"SHT_NOTE"
	.sectionflags	@"SHF_NOTE_NV_CUINFO"
        /*0018*/ 	.short	0x0002
        /*001a*/ 	.short	0x0064
        /*001c*/ 	.short	0x0082
	.zero		2


//--------------------- .nv.info                  --------------------------
	.section	.nv.info,"",@"SHT_CUDA_INFO"
	.align	4


	//----- nvinfo : EIATTR_REGCOUNT
	.align		4
        /*0000*/ 	.byte	0x04, 0x2f
        /*0002*/ 	.short	(.L_1 - .L_0)
	.align		4
.L_0:
        /*0004*/ 	.word	index@(_Z9matrixMulPfS_S_iii)
        /*0008*/ 	.word	0x00000020


	//----- nvinfo : EIATTR_FRAME_SIZE
	.align		4
.L_1:
        /*000c*/ 	.byte	0x04, 0x11
        /*000e*/ 	.short	(.L_3 - .L_2)
	.align		4
.L_2:
        /*0010*/ 	.word	index@(_Z9matrixMulPfS_S_iii)
        /*0014*/ 	.word	0x00000000


	//----- nvinfo : EIATTR_MIN_STACK_SIZE
	.align		4
.L_3:
        /*0018*/ 	.byte	0x04, 0x12
        /*001a*/ 	.short	(.L_5 - .L_4)
	.align		4
.L_4:
        /*001c*/ 	.word	index@(_Z9matrixMulPfS_S_iii)
        /*0020*/ 	.word	0x00000000
.L_5:


//--------------------- .nv.compat                --------------------------
	.section	.nv.compat,"",@"SHT_CUDA_COMPAT_INFO"
	.align	4
        /*0000*/ 	.byte	0x02, 0x09, 0x00, 0x00, 0x02, 0x02, 0x01, 0x00, 0x02, 0x05, 0x05, 0x00, 0x03, 0x07, 0x01, 0x01
        /*0010*/ 	.byte	0x02, 0x03, 0x00, 0x00, 0x02, 0x06, 0x01, 0x00, 0x04, 0x0b, 0x08, 0x00, 0x09, 0x00, 0x00, 0x00
        /*0020*/ 	.byte	0x00, 0x00, 0x00, 0x00


//--------------------- .nv.info._Z9matrixMulPfS_S_iii --------------------------
	.section	.nv.info._Z9matrixMulPfS_S_iii,"",@"SHT_CUDA_INFO"
	.sectionflags	@""
	.align	4


	//----- nvinfo : EIATTR_CUDA_API_VERSION
	.align		4
        /*0000*/ 	.byte	0x04, 0x37
        /*0002*/ 	.short	(.L_7 - .L_6)
.L_6:
        /*0004*/ 	.word	0x00000082


	//----- nvinfo : EIATTR_KPARAM_INFO
	.align		4
.L_7:
        /*0008*/ 	.byte	0x04, 0x17
        /*000a*/ 	.short	(.L_9 - .L_8)
.L_8:
        /*000c*/ 	.word	0x00000000
        /*0010*/ 	.short	0x0005
        /*0012*/ 	.short	0x0020
        /*0014*/ 	.byte	0x00, 0xf0, 0x11, 0x00


	//----- nvinfo : EIATTR_KPARAM_INFO
	.align		4
.L_9:
        /*0018*/ 	.byte	0x04, 0x17
        /*001a*/ 	.short	(.L_11 - .L_10)
.L_10:
        /*001c*/ 	.word	0x00000000
        /*0020*/ 	.short	0x0004
        /*0022*/ 	.short	0x001c
        /*0024*/ 	.byte	0x00, 0xf0, 0x11, 0x00


	//----- nvinfo : EIATTR_KPARAM_INFO
	.align		4
.L_11:
        /*0028*/ 	.byte	0x04, 0x17
        /*002a*/ 	.short	(.L_13 - .L_12)
.L_12:
        /*002c*/ 	.word	0x00000000
        /*0030*/ 	.short	0x0003
        /*0032*/ 	.short	0x0018
        /*0034*/ 	.byte	0x00, 0xf0, 0x11, 0x00


	//----- nvinfo : EIATTR_KPARAM_INFO
	.align		4
.L_13:
        /*0038*/ 	.byte	0x04, 0x17
        /*003a*/ 	.short	(.L_15 - .L_14)
.L_14:
        /*003c*/ 	.word	0x00000000
        /*0040*/ 	.short	0x0002
        /*0042*/ 	.short	0x0010
        /*0044*/ 	.byte	0x00, 0xf5, 0x21, 0x00


	//----- nvinfo : EIATTR_KPARAM_INFO
	.align		4
.L_15:
        /*0048*/ 	.byte	0x04, 0x17
        /*004a*/ 	.short	(.L_17 - .L_16)
.L_16:
        /*004c*/ 	.word	0x00000000
        /*0050*/ 	.short	0x0001
        /*0052*/ 	.short	0x0008
        /*0054*/ 	.byte	0x00, 0xf5, 0x21, 0x00


	//----- nvinfo : EIATTR_KPARAM_INFO
	.align		4
.L_17:
        /*0058*/ 	.byte	0x04, 0x17
        /*005a*/ 	.short	(.L_19 - .L_18)
.L_18:
        /*005c*/ 	.word	0x00000000
        /*0060*/ 	.short	0x0000
        /*0062*/ 	.short	0x0000
        /*0064*/ 	.byte	0x00, 0xf5, 0x21, 0x00


	//----- nvinfo : EIATTR_SPARSE_MMA_MASK
	.align		4
.L_19:
        /*0068*/ 	.byte	0x03, 0x50
        /*006a*/ 	.short	0x0000


	//----- nvinfo : EIATTR_MAXREG_COUNT
	.align		4
        /*006c*/ 	.byte	0x03, 0x1b
        /*006e*/ 	.short	0x00ff


	//----- nvinfo : EIATTR_NUM_BARRIERS
	.align		4
        /*0070*/ 	.byte	0x02, 0x4c
        /*0072*/ 	.byte	0x01
	.zero		1


	//----- nvinfo : EIATTR_MERCURY_ISA_VERSION
	.align		4
        /*0074*/ 	.byte	0x03, 0x5f
        /*0076*/ 	.short	0x0101


	//----- nvinfo : EIATTR_VRC_CTA_INIT_COUNT
	.align		4
        /*0078*/ 	.byte	0x02, 0x4a
	.zero		1
	.zero		1


	//----- nvinfo : EIATTR_EXIT_INSTR_OFFSETS
	.align		4
        /*007c*/ 	.byte	0x04, 0x1c
        /*007e*/ 	.short	(.L_21 - .L_20)


	//   ....[0]....
.L_20:
        /*0080*/ 	.word	0x00000820


	//   ....[1]....
        /*0084*/ 	.word	0x00000870


	//----- nvinfo : EIATTR_CBANK_PARAM_SIZE
	.align		4
.L_21:
        /*0088*/ 	.byte	0x03, 0x19
        /*008a*/ 	.short	0x0024


	//----- nvinfo : EIATTR_PARAM_CBANK
	.align		4
        /*008c*/ 	.byte	0x04, 0x0a
        /*008e*/ 	.short	(.L_23 - .L_22)
	.align		4
.L_22:
        /*0090*/ 	.word	index@(.nv.constant0._Z9matrixMulPfS_S_iii)
        /*0094*/ 	.short	0x0380
        /*0096*/ 	.short	0x0024


	//----- nvinfo : EIATTR_SW_WAR
	.align		4
.L_23:
        /*0098*/ 	.byte	0x04, 0x36
        /*009a*/ 	.short	(.L_25 - .L_24)
.L_24:
        /*009c*/ 	.word	0x00000008
.L_25:


//--------------------- .nv.callgraph             --------------------------
	.section	.nv.callgraph,"",@"SHT_CUDA_CALLGRAPH"
	.align	4
	.sectionentsize	8
	.align		4
        /*0000*/ 	.word	0x00000000
	.align		4
        /*0004*/ 	.word	0xffffffff
	.align		4
        /*0008*/ 	.word	0x00000000
	.align		4
        /*000c*/ 	.word	0xfffffffe
	.align		4
        /*0010*/ 	.word	0x00000000
	.align		4
        /*0014*/ 	.word	0xfffffffd
	.align		4
        /*0018*/ 	.word	0x00000000
	.align		4
        /*001c*/ 	.word	0xfffffffc


//--------------------- .text._Z9matrixMulPfS_S_iii --------------------------
	.section	.text._Z9matrixMulPfS_S_iii,"ax",@progbits
	.align	128
        .global         _Z9matrixMulPfS_S_iii
        .type           _Z9matrixMulPfS_S_iii,@function
        .size           _Z9matrixMulPfS_S_iii,(.L_x_3 - _Z9matrixMulPfS_S_iii)
        .other          _Z9matrixMulPfS_S_iii,@"STO_CUDA_ENTRY STV_DEFAULT"
_Z9matrixMulPfS_S_iii:
.text._Z9matrixMulPfS_S_iii:
[----:B------:R-:W-:Y:S01]  /*0000*/  LDC R1, c[0x0][0x37c] ;  /* 0x0000df00ff017b82 */ /* 0x000fe20000000800 */
[----:B------:R-:W0:Y:S01]  /*0010*/  S2R R18, SR_CTAID.Y ;  /* 0x0000000000127919 */ /* 0x000e220000002600 */
[----:B------:R-:W1:Y:S01]  /*0020*/  LDCU UR10, c[0x0][0x39c] ;  /* 0x00007380ff0a77ac */ /* 0x000e620008000800 */
[----:B------:R-:W-:Y:S01]  /*0030*/  HFMA2 R21, -RZ, RZ, 0, 0 ;  /* 0x00000000ff157431 */ /* 0x000fe200000001ff */
[----:B------:R-:W0:Y:S01]  /*0040*/  S2R R17, SR_TID.Y ;  /* 0x0000000000117919 */ /* 0x000e220000002200 */
[----:B------:R-:W2:Y:S01]  /*0050*/  LDCU UR14, c[0x0][0x3a0] ;  /* 0x00007400ff0e77ac */ /* 0x000ea20008000800 */
[----:B------:R-:W3:Y:S01]  /*0060*/  S2R R2, SR_CTAID.X ;  /* 0x0000000000027919 */ /* 0x000ee20000002500 */
[----:B------:R-:W4:Y:S01]  /*0070*/  LDCU.64 UR8, c[0x0][0x358] ;  /* 0x00006b00ff0877ac */ /* 0x000f220008000a00 */
[----:B------:R-:W3:Y:S01]  /*0080*/  S2R R16, SR_TID.X ;  /* 0x0000000000107919 */ /* 0x000ee20000002100 */
[----:B-1----:R-:W-:Y:S01]  /*0090*/  UISETP.GE.AND UP0, UPT, UR10, 0x1, UPT ;  /* 0x000000010a00788c */ /* 0x002fe2000bf06270 */
[----:B0-----:R-:W-:-:S02]  /*00a0*/  LEA R18, R18, R17, 0x5 ;  /* 0x0000001112127211 */ /* 0x001fc400078e28ff */
[----:B---3--:R-:W-:-:S06]  /*00b0*/  LEA R19, R2, R16, 0x5 ;  /* 0x0000001002137211 */ /* 0x008fcc00078e28ff */
[----:B--2-4-:R-:W-:Y:S05]  /*00c0*/  BRA.U !UP0, `(.L_x_0) ;  /* 0x0000000508c87547 */ /* 0x014fea000b800000 */
[----:B------:R-:W0:Y:S01]  /*00d0*/  S2UR UR7, SR_CgaCtaId ;  /* 0x00000000000779c3 */ /* 0x000e220000008800 */
[----:B------:R-:W1:Y:S01]  /*00e0*/  LDCU UR11, c[0x0][0x3a0] ;  /* 0x00007400ff0b77ac */ /* 0x000e620008000800 */
[----:B------:R-:W-:Y:S01]  /*00f0*/  MOV R21, RZ ;  /* 0x000000ff00157202 */ /* 0x000fe20000000f00 */
[----:B------:R-:W-:Y:S01]  /*0100*/  IMAD R6, R18, UR10, R16 ;  /* 0x0000000a12067c24 */ /* 0x000fe2000f8e0210 */
[----:B------:R-:W-:Y:S01]  /*0110*/  UMOV UR5, 0x400 ;  /* 0x0000040000057882 */ /* 0x000fe20000000000 */
[----:B------:R-:W-:-:S03]  /*0120*/  UIADD3 UR4, UPT, UPT, UR10, 0x1f, URZ ;  /* 0x0000001f0a047890 */ /* 0x000fc6000fffe0ff */
[----:B------:R-:W2:Y:S01]  /*0130*/  LDC R0, c[0x0][0x3a0] ;  /* 0x0000e800ff007b82 */ /* 0x000ea20000000800 */
[----:B------:R-:W-:Y:S02]  /*0140*/  UIADD3 UR6, UPT, UPT, UR5, 0x1000, URZ ;  /* 0x0000100005067890 */ /* 0x000fe4000fffe0ff */
[----:B------:R-:W-:Y:S01]  /*0150*/  USHF.R.U32.HI UR4, URZ, 0x5, UR4 ;  /* 0x00000005ff047899 */ /* 0x000fe20008011604 */
[----:B------:R-:W3:Y:S03]  /*0160*/  LDCU.64 UR12, c[0x0][0x398] ;  /* 0x00007300ff0c77ac */ /* 0x000ee60008000a00 */
[----:B------:R-:W-:Y:S01]  /*0170*/  UIADD3 UR4, UPT, UPT, -UR4, URZ, URZ ;  /* 0x000000ff04047290 */ /* 0x000fe2000fffe1ff */
[----:B-1----:R-:W-:Y:S01]  /*0180*/  IMAD R7, R17, UR11, R16 ;  /* 0x0000000b11077c24 */ /* 0x002fe2000f8e0210 */
[----:B0-----:R-:W-:-:S04]  /*0190*/  ULEA UR5, UR7, UR5, 0x18 ;  /* 0x0000000507057291 */ /* 0x001fc8000f8ec0ff */
[----:B------:R-:W-:Y:S01]  /*01a0*/  LEA R7, R2, R7, 0x5 ;  /* 0x0000000702077211 */ /* 0x000fe200078e28ff */
[----:B------:R-:W-:Y:S01]  /*01b0*/  ULEA UR6, UR7, UR6, 0x18 ;  /* 0x0000000607067291 */ /* 0x000fe2000f8ec0ff */
[----:B------:R-:W-:-:S05]  /*01c0*/  LEA R5, R17, UR5, 0x7 ;  /* 0x0000000511057c11 */ /* 0x000fca000f8e38ff */
[C---:B------:R-:W-:Y:S02]  /*01d0*/  LEA R3, R16.reuse, UR6, 0x2 ;  /* 0x0000000610037c11 */ /* 0x040fe4000f8e10ff */
[----:B------:R-:W-:Y:S02]  /*01e0*/  LEA R4, R16, R5, 0x2 ;  /* 0x0000000510047211 */ /* 0x000fe400078e10ff */
[----:B---3--:R-:W-:-:S07]  /*01f0*/  LEA R2, R17, R3, 0x7 ;  /* 0x0000000311027211 */ /* 0x008fce00078e38ff */
.L_x_1:
[----:B------:R-:W-:Y:S01]  /*0200*/  ISETP.GE.U32.AND P1, PT, R16, UR13, PT ;  /* 0x0000000d10007c0c */ /* 0x000fe2000bf26070 */
[----:B------:R-:W-:Y:S01]  /*0210*/  HFMA2 R24, -RZ, RZ, 0, 0 ;  /* 0x00000000ff187431 */ /* 0x000fe200000001ff */
[----:B------:R-:W-:Y:S02]  /*0220*/  ISETP.GE.U32.AND P0, PT, R17, UR13, PT ;  /* 0x0000000d11007c0c */ /* 0x000fe4000bf06070 */
[----:B------:R-:W-:Y:S02]  /*0230*/  ISETP.GE.OR P1, PT, R18, UR12, P1 ;  /* 0x0000000c12007c0c */ /* 0x000fe40008f26670 */
[----:B--2---:R-:W-:Y:S02]  /*0240*/  ISETP.GE.OR P0, PT, R19, R0, P0 ;  /* 0x000000001300720c */ /* 0x004fe40000706670 */
[----:B------:R-:W-:-:S09]  /*0250*/  MOV R29, RZ ;  /* 0x000000ff001d7202 */ /* 0x000fd20000000f00 */
[----:B------:R-:W0:Y:S08]  /*0260*/  @!P1 LDC.64 R10, c[0x0][0x380] ;  /* 0x0000e000ff0a9b82 */ /* 0x000e300000000a00 */
[----:B------:R-:W1:Y:S01]  /*0270*/  @!P0 LDC.64 R8, c[0x0][0x388] ;  /* 0x0000e200ff088b82 */ /* 0x000e620000000a00 */
[----:B0-----:R-:W-:-:S05]  /*0280*/  @!P1 IMAD.WIDE.U32 R10, R6, 0x4, R10 ;  /* 0x00000004060a9825 */ /* 0x001fca00078e000a */
[----:B------:R-:W2:Y:S01]  /*0290*/  @!P1 LDG.E R29, desc[UR8][R10.64] ;  /* 0x000000080a1d9981 */ /* 0x000ea2000c1e1900 */
[----:B-1----:R-:W-:-:S05]  /*02a0*/  @!P0 IMAD.WIDE.U32 R22, R7, 0x4, R8 ;  /* 0x0000000407168825 */ /* 0x002fca00078e0008 */
[----:B------:R-:W3:Y:S01]  /*02b0*/  @!P0 LDG.E R24, desc[UR8][R22.64] ;  /* 0x0000000816188981 */ /* 0x000ee2000c1e1900 */
[----:B------:R-:W-:-:S04]  /*02c0*/  UIADD3 UR4, UPT, UPT, UR4, 0x1, URZ ;  /* 0x0000000104047890 */ /* 0x000fc8000fffe0ff */
[----:B------:R-:W-:Y:S01]  /*02d0*/  UISETP.NE.AND UP0, UPT, UR4, URZ, UPT ;  /* 0x000000ff0400728c */ /* 0x000fe2000bf05270 */
[----:B------:R-:W-:Y:S01]  /*02e0*/  IADD3 R17, PT, PT, R17, 0x20, RZ ;  /* 0x0000002011117810 */ /* 0x000fe20007ffe0ff */
[----:B--2---:R-:W-:Y:S04]  /*02f0*/  STS [R4], R29 ;  /* 0x0000001d04007388 */ /* 0x004fe80000000800 */
[----:B---3--:R-:W-:Y:S01]  /*0300*/  STS [R2], R24 ;  /* 0x0000001802007388 */ /* 0x008fe20000000800 */
[----:B------:R-:W-:Y:S06]  /*0310*/  BAR.SYNC.DEFER_BLOCKING 0x0 ;  /* 0x0000000000007b1d */ /* 0x000fec0000010000 */
[----:B------:R-:W-:Y:S04]  /*0320*/  LDS R28, [R3] ;  /* 0x00000000031c7984 */ /* 0x000fe80000000800 */
[----:B------:R-:W0:Y:S04]  /*0330*/  LDS.128 R12, [R5] ;  /* 0x00000000050c7984 */ /* 0x000e280000000c00 */
[----:B------:R-:W1:Y:S04]  /*0340*/  LDS R23, [R3+0x80] ;  /* 0x0000800003177984 */ /* 0x000e680000000800 */
[----:B------:R-:W2:Y:S04]  /*0350*/  LDS R27, [R3+0x100] ;  /* 0x00010000031b7984 */ /* 0x000ea80000000800 */
[----:B------:R-:W3:Y:S04]  /*0360*/  LDS R26, [R3+0x180] ;  /* 0x00018000031a7984 */ /* 0x000ee80000000800 */
[----:B------:R-:W-:Y:S04]  /*0370*/  LDS R25, [R3+0x200] ;  /* 0x0002000003197984 */ /* 0x000fe80000000800 */
[----:B------:R-:W4:Y:S04]  /*0380*/  LDS.128 R8, [R5+0x10] ;  /* 0x0000100005087984 */ /* 0x000f280000000c00 */
[----:B------:R-:W5:Y:S04]  /*0390*/  LDS R20, [R3+0x280] ;  /* 0x0002800003147984 */ /* 0x000f680000000800 */
[----:B------:R-:W-:Y:S04]  /*03a0*/  LDS R24, [R3+0x380] ;  /* 0x0003800003187984 */ /* 0x000fe80000000800 */
[----:B------:R-:W-:Y:S01]  /*03b0*/  LDS R22, [R3+0x480] ;  /* 0x0004800003167984 */ /* 0x000fe20000000800 */
[----:B0-----:R-:W-:-:S03]  /*03c0*/  FFMA R12, R12, R28, R21 ;  /* 0x0000001c0c0c7223 */ /* 0x001fc60000000015 */
[----:B------:R-:W0:Y:S01]  /*03d0*/  LDS R21, [R3+0x300] ;  /* 0x0003000003157984 */ /* 0x000e220000000800 */
[----:B-1----:R-:W-:-:S03]  /*03e0*/  FFMA R12, R23, R13, R12 ;  /* 0x0000000d170c7223 */ /* 0x002fc6000000000c */
[----:B------:R-:W-:Y:S01]  /*03f0*/  LDS R23, [R3+0x400] ;  /* 0x0004000003177984 */ /* 0x000fe20000000800 */
[----:B--2---:R-:W-:-:S04]  /*0400*/  FFMA R27, R27, R14, R12 ;  /* 0x0000000e1b1b7223 */ /* 0x004fc8000000000c */
[----:B---3--:R-:W-:Y:S02]  /*0410*/  FFMA R27, R26, R15, R27 ;  /* 0x0000000f1a1b7223 */ /* 0x008fe4000000001b */
[----:B------:R-:W1:Y:S04]  /*0420*/  LDS.128 R12, [R5+0x20] ;  /* 0x00002000050c7984 */ /* 0x000e680000000c00 */
[----:B------:R-:W-:Y:S01]  /*0430*/  LDS R26, [R3+0x580] ;  /* 0x00058000031a7984 */ /* 0x000fe20000000800 */
[----:B----4-:R-:W-:-:S03]  /*0440*/  FFMA R27, R8, R25, R27 ;  /* 0x00000019081b7223 */ /* 0x010fc6000000001b */
[----:B------:R-:W2:Y:S01]  /*0450*/  LDS R25, [R3+0x500] ;  /* 0x0005000003197984 */ /* 0x000ea20000000800 */
[----:B-----5:R-:W-:-:S04]  /*0460*/  FFMA R20, R20, R9, R27 ;  /* 0x0000000914147223 */ /* 0x020fc8000000001b */
[----:B0-----:R-:W-:Y:S02]  /*0470*/  FFMA R21, R21, R10, R20 ;  /* 0x0000000a15157223 */ /* 0x001fe40000000014 */
[----:B------:R-:W-:Y:S02]  /*0480*/  LDS R20, [R3+0x680] ;  /* 0x0006800003147984 */ /* 0x000fe40000000800 */
[----:B------:R-:W-:Y:S02]  /*0490*/  FFMA R27, R24, R11, R21 ;  /* 0x0000000b181b7223 */ /* 0x000fe40000000015 */
[----:B------:R-:W-:Y:S04]  /*04a0*/  LDS R21, [R3+0x600] ;  /* 0x0006000003157984 */ /* 0x000fe80000000800 */
[----:B------:R-:W0:Y:S01]  /*04b0*/  LDS.128 R8, [R5+0x30] ;  /* 0x0000300005087984 */ /* 0x000e220000000c00 */
[----:B-1----:R-:W-:-:S03]  /*04c0*/  FFMA R27, R12, R23, R27 ;  /* 0x000000170c1b7223 */ /* 0x002fc6000000001b */
[----:B------:R-:W1:Y:S01]  /*04d0*/  LDS R23, [R3+0x700] ;  /* 0x0007000003177984 */ /* 0x000e620000000800 */
[----:B------:R-:W-:-:S03]  /*04e0*/  FFMA R22, R22, R13, R27 ;  /* 0x0000000d16167223 */ /* 0x000fc6000000001b */
[----:B------:R-:W3:Y:S01]  /*04f0*/  LDS R24, [R3+0x780] ;  /* 0x0007800003187984 */ /* 0x000ee20000000800 */
[----:B--2---:R-:W-:-:S03]  /*0500*/  FFMA R25, R25, R14, R22 ;  /* 0x0000000e19197223 */ /* 0x004fc60000000016 */
[----:B------:R-:W-:Y:S01]  /*0510*/  LDS R22, [R3+0x880] ;  /* 0x0008800003167984 */ /* 0x000fe20000000800 */
[----:B------:R-:W-:-:S03]  /*0520*/  FFMA R27, R26, R15, R25 ;  /* 0x0000000f1a1b7223 */ /* 0x000fc60000000019 */
[----:B------:R-:W-:Y:S04]  /*0530*/  LDS R25, [R3+0x800] ;  /* 0x0008000003197984 */ /* 0x000fe80000000800 */
[----:B------:R-:W2:Y:S04]  /*0540*/  LDS.128 R12, [R5+0x40] ;  /* 0x00004000050c7984 */ /* 0x000ea80000000c00 */
[----:B------:R-:W-:Y:S01]  /*0550*/  LDS R26, [R3+0x980] ;  /* 0x00098000031a7984 */ /* 0x000fe20000000800 */
[----:B0-----:R-:W-:-:S03]  /*0560*/  FFMA R27, R8, R21, R27 ;  /* 0x00000015081b7223 */ /* 0x001fc6000000001b */
[----:B------:R-:W0:Y:S01]  /*0570*/  LDS R21, [R3+0x900] ;  /* 0x0009000003157984 */ /* 0x000e220000000800 */
[----:B------:R-:W-:-:S04]  /*0580*/  FFMA R20, R20, R9, R27 ;  /* 0x0000000914147223 */ /* 0x000fc8000000001b */
[----:B-1----:R-:W-:Y:S02]  /*0590*/  FFMA R23, R23, R10, R20 ;  /* 0x0000000a17177223 */ /* 0x002fe40000000014 */
[----:B------:R-:W-:Y:S02]  /*05a0*/  LDS R20, [R3+0xa80] ;  /* 0x000a800003147984 */ /* 0x000fe40000000800 */
[----:B---3--:R-:W-:Y:S02]  /*05b0*/  FFMA R27, R24, R11, R23 ;  /* 0x0000000b181b7223 */ /* 0x008fe40000000017 */
[----:B------:R-:W-:Y:S04]  /*05c0*/  LDS R23, [R3+0xa00] ;  /* 0x000a000003177984 */ /* 0x000fe80000000800 */
[----:B------:R-:W1:Y:S01]  /*05d0*/  LDS.128 R8, [R5+0x50] ;  /* 0x0000500005087984 */ /* 0x000e620000000c00 */
[----:B--2---:R-:W-:-:S03]  /*05e0*/  FFMA R27, R12, R25, R27 ;  /* 0x000000190c1b7223 */ /* 0x004fc6000000001b */
[----:B------:R-:W2:Y:S01]  /*05f0*/  LDS R25, [R3+0xb00] ;  /* 0x000b000003197984 */ /* 0x000ea20000000800 */
[----:B------:R-:W-:-:S03]  /*0600*/  FFMA R12, R22, R13, R27 ;  /* 0x0000000d160c7223 */ /* 0x000fc6000000001b */
[----:B------:R-:W3:Y:S04]  /*0610*/  LDS R22, [R3+0xb80] ;  /* 0x000b800003167984 */ /* 0x000ee80000000800 */
[----:B------:R-:W-:Y:S01]  /*0620*/  LDS R24, [R3+0xc80] ;  /* 0x000c800003187984 */ /* 0x000fe20000000800 */
[----:B0-----:R-:W-:-:S04]  /*0630*/  FFMA R21, R21, R14, R12 ;  /* 0x0000000e15157223 */ /* 0x001fc8000000000c */
[----:B------:R-:W-:Y:S02]  /*0640*/  FFMA R27, R26, R15, R21 ;  /* 0x0000000f1a1b7223 */ /* 0x000fe40000000015 */
[----:B------:R-:W-:Y:S04]  /*0650*/  LDS R21, [R3+0xc00] ;  /* 0x000c000003157984 */ /* 0x000fe80000000800 */
[----:B------:R-:W0:Y:S01]  /*0660*/  LDS.128 R12, [R5+0x60] ;  /* 0x00006000050c7984 */ /* 0x000e220000000c00 */
[----:B-1----:R-:W-:-:S04]  /*0670*/  FFMA R23, R8, R23, R27 ;  /* 0x0000001708177223 */ /* 0x002fc8000000001b */
[----:B------:R-:W-:Y:S02]  /*0680*/  FFMA R20, R20, R9, R23 ;  /* 0x0000000914147223 */ /* 0x000fe40000000017 */
[----:B------:R-:W1:Y:S02]  /*0690*/  LDS R23, [R3+0xd00] ;  /* 0x000d000003177984 */ /* 0x000e640000000800 */
[----:B--2---:R-:W-:Y:S02]  /*06a0*/  FFMA R25, R25, R10, R20 ;  /* 0x0000000a19197223 */ /* 0x004fe40000000014 */
[----:B------:R-:W2:Y:S02]  /*06b0*/  LDS R20, [R3+0xd80] ;  /* 0x000d800003147984 */ /* 0x000ea40000000800 */
[----:B---3--:R-:W-:Y:S02]  /*06c0*/  FFMA R27, R22, R11, R25 ;  /* 0x0000000b161b7223 */ /* 0x008fe40000000019 */
[----:B------:R-:W-:Y:S04]  /*06d0*/  LDS R25, [R3+0xe00] ;  /* 0x000e000003197984 */ /* 0x000fe80000000800 */
[----:B------:R-:W3:Y:S04]  /*06e0*/  LDS.128 R8, [R5+0x70] ;  /* 0x0000700005087984 */ /* 0x000ee80000000c00 */
[----:B------:R-:W4:Y:S01]  /*06f0*/  LDS R22, [R3+0xe80] ;  /* 0x000e800003167984 */ /* 0x000f220000000800 */
[----:B0-----:R-:W-:-:S03]  /*0700*/  FFMA R27, R12, R21, R27 ;  /* 0x000000150c1b7223 */ /* 0x001fc6000000001b */
[----:B------:R-:W0:Y:S04]  /*0710*/  LDS R21, [R3+0xf00] ;  /* 0x000f000003157984 */ /* 0x000e280000000800 */
[----:B------:R-:W5:Y:S01]  /*0720*/  LDS R12, [R3+0xf80] ;  /* 0x000f8000030c7984 */ /* 0x000f620000000800 */
[----:B------:R-:W-:-:S04]  /*0730*/  FFMA R24, R24, R13, R27 ;  /* 0x0000000d18187223 */ /* 0x000fc8000000001b */
[----:B-1----:R-:W-:-:S04]  /*0740*/  FFMA R23, R23, R14, R24 ;  /* 0x0000000e17177223 */ /* 0x002fc80000000018 */
[----:B--2---:R-:W-:-:S04]  /*0750*/  FFMA R15, R20, R15, R23 ;  /* 0x0000000f140f7223 */ /* 0x004fc80000000017 */
[----:B---3--:R-:W-:-:S04]  /*0760*/  FFMA R15, R8, R25, R15 ;  /* 0x00000019080f7223 */ /* 0x008fc8000000000f */
[----:B----4-:R-:W-:Y:S01]  /*0770*/  FFMA R22, R22, R9, R15 ;  /* 0x0000000916167223 */ /* 0x010fe2000000000f */
[----:B------:R-:W-:Y:S02]  /*0780*/  IADD3 R16, PT, PT, R16, 0x20, RZ ;  /* 0x0000002010107810 */ /* 0x000fe40007ffe0ff */
[----:B------:R-:W-:Y:S02]  /*0790*/  IADD3 R6, PT, PT, R6, 0x20, RZ ;  /* 0x0000002006067810 */ /* 0x000fe40007ffe0ff */
[----:B------:R-:W-:Y:S01]  /*07a0*/  LEA R7, R0, R7, 0x5 ;  /* 0x0000000700077211 */ /* 0x000fe200078e28ff */
[----:B0-----:R-:W-:-:S04]  /*07b0*/  FFMA R21, R21, R10, R22 ;  /* 0x0000000a15157223 */ /* 0x001fc80000000016 */
[----:B-----5:R-:W-:Y:S01]  /*07c0*/  FFMA R21, R12, R11, R21 ;  /* 0x0000000b0c157223 */ /* 0x020fe20000000015 */
[----:B------:R-:W-:Y:S06]  /*07d0*/  BAR.SYNC.DEFER_BLOCKING 0x0 ;  /* 0x0000000000007b1d */ /* 0x000fec0000010000 */
[----:B------:R-:W-:Y:S05]  /*07e0*/  BRA.U UP0, `(.L_x_1) ;  /* 0xfffffff900847547 */ /* 0x000fea000b83ffff */
.L_x_0:
[----:B------:R-:W0:Y:S01]  /*07f0*/  LDCU UR4, c[0x0][0x398] ;  /* 0x00007300ff0477ac */ /* 0x000e220008000800 */
[----:B------:R-:W-:-:S04]  /*0800*/  ISETP.GE.AND P0, PT, R19, UR14, PT ;  /* 0x0000000e13007c0c */ /* 0x000fc8000bf06270 */
[----:B0-----:R-:W-:-:S13]  /*0810*/  ISETP.GE.OR P0, PT, R18, UR4, P0 ;  /* 0x0000000412007c0c */ /* 0x001fda0008706670 */
[----:B------:R-:W-:Y:S05]  /*0820*/  @P0 EXIT ;  /* 0x000000000000094d */ /* 0x000fea0003800000 */
[----:B------:R-:W0:Y:S01]  /*0830*/  LDC.64 R2, c[0x0][0x390] ;  /* 0x0000e400ff027b82 */ /* 0x000e220000000a00 */
[----:B------:R-:W-:-:S04]  /*0840*/  IMAD R19, R18, UR14, R19 ;  /* 0x0000000e12137c24 */ /* 0x000fc8000f8e0213 */
[----:B0-----:R-:W-:-:S05]  /*0850*/  IMAD.WIDE R2, R19, 0x4, R2 ;  /* 0x0000000413027825 */ /* 0x001fca00078e0202 */
[----:B------:R-:W-:Y:S01]  /*0860*/  STG.E desc[UR8][R2.64], R21 ;  /* 0x0000001502007986 */ /* 0x000fe2000c101908 */
[----:B------:R-:W-:Y:S05]  /*0870*/  EXIT ;  /* 0x000000000000794d */ /* 0x000fea0003800000 */
.L_x_2:
[----:B------:R-:W-:-:S00]  /*0880*/  BRA `(.L_x_2) ;  /* 0xfffffffc00fc7947 */ /* 0x000fc0000383ffff */
[----:B------:R-:W-:-:S00]  /*0890*/  NOP ;  /* 0x0000000000007918 */ /* 0x000fc00000000000 */
        /* <DEDUP_REMOVED lines=14> */
.L_x_3:


//--------------------- .nv.shared._Z9matrixMulPfS_S_iii --------------------------
	.section	.nv.shared._Z9matrixMulPfS_S_iii,"aw",@nobits
	.sectionflags	@""
	.align	4
.nv.shared._Z9matrixMulPfS_S_iii:
	.zero		9216


//--------------------- .nv.shared.reserved.0     --------------------------
	.section	.nv.shared.reserved.0,"aw",@nobits
	.weak		__nv_reservedSMEM_offset_0_alias
	.size		__nv_reservedSMEM_offset_0_alias, 0, 64
	.other		__nv_reservedSMEM_offset_0_alias,@"STO_CUDA_RESERVED_SHARED STV_DEFAULT"
__nv_reservedSMEM_offset_0_alias:
	.zero		0
	.zero		64


//--------------------- .nv.constant0._Z9matrixMulPfS_S_iii --------------------------
	.section	.nv.constant0._Z9matrixMulPfS_S_iii,"a",@progbits
	.sectionflags	@""
	.align	4
.nv.constant0._Z9matrixMulPfS_S_iii:
	.zero		932


//--------------------- SYMBOLS --------------------------

	.type		.nv.reservedSmem.offset0,@object
	.size		.nv.reservedSmem.offset0,0x4
	.type		.nv.reservedSmem.cap,@object
	.size		.nv.reservedSmem.cap,0x4
